//
// Generated by NVIDIA NVVM Compiler
//
// Compiler Build ID: CL-36424714
// Cuda compilation tools, release 13.0, V13.0.88
// Based on NVVM 20.0.0
//

.version 9.0
.target sm_100
.address_size 64

	// .globl	_Z10matrix_mulPKfS0_Pfm
// _ZZ10matrix_mulPKfS0_PfmE5m_d_s has been demoted
// _ZZ10matrix_mulPKfS0_PfmE5n_d_s has been demoted

.visible .entry _Z10matrix_mulPKfS0_Pfm(
	.param .u64 .ptr .align 1 _Z10matrix_mulPKfS0_Pfm_param_0,
	.param .u64 .ptr .align 1 _Z10matrix_mulPKfS0_Pfm_param_1,
	.param .u64 .ptr .align 1 _Z10matrix_mulPKfS0_Pfm_param_2,
	.param .u64 _Z10matrix_mulPKfS0_Pfm_param_3
)
{
	.reg .pred 	%p<3>;
	.reg .b32 	%r<15>;
	.reg .b32 	%f<198>;
	.reg .b64 	%rd<35>;
	// demoted variable
	.shared .align 4 .b8 _ZZ10matrix_mulPKfS0_PfmE5m_d_s[16384];
	// demoted variable
	.shared .align 4 .b8 _ZZ10matrix_mulPKfS0_PfmE5n_d_s[16384];
	ld.param.u64 	%rd12, [_Z10matrix_mulPKfS0_Pfm_param_0];
	ld.param.u64 	%rd13, [_Z10matrix_mulPKfS0_Pfm_param_1];
	ld.param.u64 	%rd14, [_Z10matrix_mulPKfS0_Pfm_param_2];
	ld.param.u64 	%rd15, [_Z10matrix_mulPKfS0_Pfm_param_3];
	setp.lt.u64 	%p1, %rd15, 64;
	@%p1 bra 	$L__BB0_3;
	mov.u32 	%r5, %ctaid.x;
	mov.u32 	%r6, %tid.x;
	cvt.u64.u32 	%rd16, %r6;
	mov.u32 	%r7, %tid.y;
	mov.u32 	%r8, %ctaid.y;
	shl.b32 	%r9, %r8, 6;
	add.s32 	%r10, %r9, %r7;
	cvt.u64.u32 	%rd17, %r10;
	cvta.to.global.u64 	%rd18, %rd14;
	mul.lo.s64 	%rd19, %rd15, %rd17;
	mul.wide.u32 	%rd20, %r5, 64;
	add.s64 	%rd21, %rd20, %rd16;
	add.s64 	%rd22, %rd19, %rd21;
	shl.b64 	%rd23, %rd22, 2;
	add.s64 	%rd1, %rd18, %rd23;
	shl.b32 	%r11, %r7, 8;
	mov.u32 	%r12, _ZZ10matrix_mulPKfS0_PfmE5m_d_s;
	add.s32 	%r1, %r12, %r11;
	shl.b32 	%r13, %r6, 2;
	add.s32 	%r2, %r1, %r13;
	mov.u32 	%r14, _ZZ10matrix_mulPKfS0_PfmE5n_d_s;
	add.s32 	%r4, %r14, %r13;
	add.s32 	%r3, %r4, %r11;
	mad.lo.s64 	%rd24, %rd16, %rd15, %rd16;
	shl.b64 	%rd25, %rd24, 2;
	mul.wide.u32 	%rd26, %r5, 256;
	add.s64 	%rd27, %rd25, %rd26;
	cvta.to.global.u64 	%rd28, %rd13;
	add.s64 	%rd33, %rd28, %rd27;
	shl.b64 	%rd3, %rd15, 8;
	add.s64 	%rd29, %rd19, %rd16;
	shl.b64 	%rd30, %rd29, 2;
	cvta.to.global.u64 	%rd31, %rd12;
	add.s64 	%rd32, %rd31, %rd30;
	shr.u64 	%rd34, %rd15, 6;
	mov.f32 	%f197, 0f00000000;
$L__BB0_2:
	ld.global.f32 	%f4, [%rd32];
	st.shared.f32 	[%r2], %f4;
	ld.global.f32 	%f5, [%rd33];
	st.shared.f32 	[%r3], %f5;
	bar.sync 	0;
	ld.shared.f32 	%f6, [%r1];
	ld.shared.f32 	%f7, [%r4];
	fma.rn.f32 	%f8, %f6, %f7, %f197;
	bar.sync 	0;
	ld.shared.f32 	%f9, [%r1+4];
	ld.shared.f32 	%f10, [%r4+256];
	fma.rn.f32 	%f11, %f9, %f10, %f8;
	bar.sync 	0;
	ld.shared.f32 	%f12, [%r1+8];
	ld.shared.f32 	%f13, [%r4+512];
	fma.rn.f32 	%f14, %f12, %f13, %f11;
	bar.sync 	0;
	ld.shared.f32 	%f15, [%r1+12];
	ld.shared.f32 	%f16, [%r4+768];
	fma.rn.f32 	%f17, %f15, %f16, %f14;
	bar.sync 	0;
	ld.shared.f32 	%f18, [%r1+16];
	ld.shared.f32 	%f19, [%r4+1024];
	fma.rn.f32 	%f20, %f18, %f19, %f17;
	bar.sync 	0;
	ld.shared.f32 	%f21, [%r1+20];
	ld.shared.f32 	%f22, [%r4+1280];
	fma.rn.f32 	%f23, %f21, %f22, %f20;
	bar.sync 	0;
	ld.shared.f32 	%f24, [%r1+24];
	ld.shared.f32 	%f25, [%r4+1536];
	fma.rn.f32 	%f26, %f24, %f25, %f23;
	bar.sync 	0;
	ld.shared.f32 	%f27, [%r1+28];
	ld.shared.f32 	%f28, [%r4+1792];
	fma.rn.f32 	%f29, %f27, %f28, %f26;
	bar.sync 	0;
	ld.shared.f32 	%f30, [%r1+32];
	ld.shared.f32 	%f31, [%r4+2048];
	fma.rn.f32 	%f32, %f30, %f31, %f29;
	bar.sync 	0;
	ld.shared.f32 	%f33, [%r1+36];
	ld.shared.f32 	%f34, [%r4+2304];
	fma.rn.f32 	%f35, %f33, %f34, %f32;
	bar.sync 	0;
	ld.shared.f32 	%f36, [%r1+40];
	ld.shared.f32 	%f37, [%r4+2560];
	fma.rn.f32 	%f38, %f36, %f37, %f35;
	bar.sync 	0;
	ld.shared.f32 	%f39, [%r1+44];
	ld.shared.f32 	%f40, [%r4+2816];
	fma.rn.f32 	%f41, %f39, %f40, %f38;
	bar.sync 	0;
	ld.shared.f32 	%f42, [%r1+48];
	ld.shared.f32 	%f43, [%r4+3072];
	fma.rn.f32 	%f44, %f42, %f43, %f41;
	bar.sync 	0;
	ld.shared.f32 	%f45, [%r1+52];
	ld.shared.f32 	%f46, [%r4+3328];
	fma.rn.f32 	%f47, %f45, %f46, %f44;
	bar.sync 	0;
	ld.shared.f32 	%f48, [%r1+56];
	ld.shared.f32 	%f49, [%r4+3584];
	fma.rn.f32 	%f50, %f48, %f49, %f47;
	bar.sync 	0;
	ld.shared.f32 	%f51, [%r1+60];
	ld.shared.f32 	%f52, [%r4+3840];
	fma.rn.f32 	%f53, %f51, %f52, %f50;
	bar.sync 	0;
	ld.shared.f32 	%f54, [%r1+64];
	ld.shared.f32 	%f55, [%r4+4096];
	fma.rn.f32 	%f56, %f54, %f55, %f53;
	bar.sync 	0;
	ld.shared.f32 	%f57, [%r1+68];
	ld.shared.f32 	%f58, [%r4+4352];
	fma.rn.f32 	%f59, %f57, %f58, %f56;
	bar.sync 	0;
	ld.shared.f32 	%f60, [%r1+72];
	ld.shared.f32 	%f61, [%r4+4608];
	fma.rn.f32 	%f62, %f60, %f61, %f59;
	bar.sync 	0;
	ld.shared.f32 	%f63, [%r1+76];
	ld.shared.f32 	%f64, [%r4+4864];
	fma.rn.f32 	%f65, %f63, %f64, %f62;
	bar.sync 	0;
	ld.shared.f32 	%f66, [%r1+80];
	ld.shared.f32 	%f67, [%r4+5120];
	fma.rn.f32 	%f68, %f66, %f67, %f65;
	bar.sync 	0;
	ld.shared.f32 	%f69, [%r1+84];
	ld.shared.f32 	%f70, [%r4+5376];
	fma.rn.f32 	%f71, %f69, %f70, %f68;
	bar.sync 	0;
	ld.shared.f32 	%f72, [%r1+88];
	ld.shared.f32 	%f73, [%r4+5632];
	fma.rn.f32 	%f74, %f72, %f73, %f71;
	bar.sync 	0;
	ld.shared.f32 	%f75, [%r1+92];
	ld.shared.f32 	%f76, [%r4+5888];
	fma.rn.f32 	%f77, %f75, %f76, %f74;
	bar.sync 	0;
	ld.shared.f32 	%f78, [%r1+96];
	ld.shared.f32 	%f79, [%r4+6144];
	fma.rn.f32 	%f80, %f78, %f79, %f77;
	bar.sync 	0;
	ld.shared.f32 	%f81, [%r1+100];
	ld.shared.f32 	%f82, [%r4+6400];
	fma.rn.f32 	%f83, %f81, %f82, %f80;
	bar.sync 	0;
	ld.shared.f32 	%f84, [%r1+104];
	ld.shared.f32 	%f85, [%r4+6656];
	fma.rn.f32 	%f86, %f84, %f85, %f83;
	bar.sync 	0;
	ld.shared.f32 	%f87, [%r1+108];
	ld.shared.f32 	%f88, [%r4+6912];
	fma.rn.f32 	%f89, %f87, %f88, %f86;
	bar.sync 	0;
	ld.shared.f32 	%f90, [%r1+112];
	ld.shared.f32 	%f91, [%r4+7168];
	fma.rn.f32 	%f92, %f90, %f91, %f89;
	bar.sync 	0;
	ld.shared.f32 	%f93, [%r1+116];
	ld.shared.f32 	%f94, [%r4+7424];
	fma.rn.f32 	%f95, %f93, %f94, %f92;
	bar.sync 	0;
	ld.shared.f32 	%f96, [%r1+120];
	ld.shared.f32 	%f97, [%r4+7680];
	fma.rn.f32 	%f98, %f96, %f97, %f95;
	bar.sync 	0;
	ld.shared.f32 	%f99, [%r1+124];
	ld.shared.f32 	%f100, [%r4+7936];
	fma.rn.f32 	%f101, %f99, %f100, %f98;
	bar.sync 	0;
	ld.shared.f32 	%f102, [%r1+128];
	ld.shared.f32 	%f103, [%r4+8192];
	fma.rn.f32 	%f104, %f102, %f103, %f101;
	bar.sync 	0;
	ld.shared.f32 	%f105, [%r1+132];
	ld.shared.f32 	%f106, [%r4+8448];
	fma.rn.f32 	%f107, %f105, %f106, %f104;
	bar.sync 	0;
	ld.shared.f32 	%f108, [%r1+136];
	ld.shared.f32 	%f109, [%r4+8704];
	fma.rn.f32 	%f110, %f108, %f109, %f107;
	bar.sync 	0;
	ld.shared.f32 	%f111, [%r1+140];
	ld.shared.f32 	%f112, [%r4+8960];
	fma.rn.f32 	%f113, %f111, %f112, %f110;
	bar.sync 	0;
	ld.shared.f32 	%f114, [%r1+144];
	ld.shared.f32 	%f115, [%r4+9216];
	fma.rn.f32 	%f116, %f114, %f115, %f113;
	bar.sync 	0;
	ld.shared.f32 	%f117, [%r1+148];
	ld.shared.f32 	%f118, [%r4+9472];
	fma.rn.f32 	%f119, %f117, %f118, %f116;
	bar.sync 	0;
	ld.shared.f32 	%f120, [%r1+152];
	ld.shared.f32 	%f121, [%r4+9728];
	fma.rn.f32 	%f122, %f120, %f121, %f119;
	bar.sync 	0;
	ld.shared.f32 	%f123, [%r1+156];
	ld.shared.f32 	%f124, [%r4+9984];
	fma.rn.f32 	%f125, %f123, %f124, %f122;
	bar.sync 	0;
	ld.shared.f32 	%f126, [%r1+160];
	ld.shared.f32 	%f127, [%r4+10240];
	fma.rn.f32 	%f128, %f126, %f127, %f125;
	bar.sync 	0;
	ld.shared.f32 	%f129, [%r1+164];
	ld.shared.f32 	%f130, [%r4+10496];
	fma.rn.f32 	%f131, %f129, %f130, %f128;
	bar.sync 	0;
	ld.shared.f32 	%f132, [%r1+168];
	ld.shared.f32 	%f133, [%r4+10752];
	fma.rn.f32 	%f134, %f132, %f133, %f131;
	bar.sync 	0;
	ld.shared.f32 	%f135, [%r1+172];
	ld.shared.f32 	%f136, [%r4+11008];
	fma.rn.f32 	%f137, %f135, %f136, %f134;
	bar.sync 	0;
	ld.shared.f32 	%f138, [%r1+176];
	ld.shared.f32 	%f139, [%r4+11264];
	fma.rn.f32 	%f140, %f138, %f139, %f137;
	bar.sync 	0;
	ld.shared.f32 	%f141, [%r1+180];
	ld.shared.f32 	%f142, [%r4+11520];
	fma.rn.f32 	%f143, %f141, %f142, %f140;
	bar.sync 	0;
	ld.shared.f32 	%f144, [%r1+184];
	ld.shared.f32 	%f145, [%r4+11776];
	fma.rn.f32 	%f146, %f144, %f145, %f143;
	bar.sync 	0;
	ld.shared.f32 	%f147, [%r1+188];
	ld.shared.f32 	%f148, [%r4+12032];
	fma.rn.f32 	%f149, %f147, %f148, %f146;
	bar.sync 	0;
	ld.shared.f32 	%f150, [%r1+192];
	ld.shared.f32 	%f151, [%r4+12288];
	fma.rn.f32 	%f152, %f150, %f151, %f149;
	bar.sync 	0;
	ld.shared.f32 	%f153, [%r1+196];
	ld.shared.f32 	%f154, [%r4+12544];
	fma.rn.f32 	%f155, %f153, %f154, %f152;
	bar.sync 	0;
	ld.shared.f32 	%f156, [%r1+200];
	ld.shared.f32 	%f157, [%r4+12800];
	fma.rn.f32 	%f158, %f156, %f157, %f155;
	bar.sync 	0;
	ld.shared.f32 	%f159, [%r1+204];
	ld.shared.f32 	%f160, [%r4+13056];
	fma.rn.f32 	%f161, %f159, %f160, %f158;
	bar.sync 	0;
	ld.shared.f32 	%f162, [%r1+208];
	ld.shared.f32 	%f163, [%r4+13312];
	fma.rn.f32 	%f164, %f162, %f163, %f161;
	bar.sync 	0;
	ld.shared.f32 	%f165, [%r1+212];
	ld.shared.f32 	%f166, [%r4+13568];
	fma.rn.f32 	%f167, %f165, %f166, %f164;
	bar.sync 	0;
	ld.shared.f32 	%f168, [%r1+216];
	ld.shared.f32 	%f169, [%r4+13824];
	fma.rn.f32 	%f170, %f168, %f169, %f167;
	bar.sync 	0;
	ld.shared.f32 	%f171, [%r1+220];
	ld.shared.f32 	%f172, [%r4+14080];
	fma.rn.f32 	%f173, %f171, %f172, %f170;
	bar.sync 	0;
	ld.shared.f32 	%f174, [%r1+224];
	ld.shared.f32 	%f175, [%r4+14336];
	fma.rn.f32 	%f176, %f174, %f175, %f173;
	bar.sync 	0;
	ld.shared.f32 	%f177, [%r1+228];
	ld.shared.f32 	%f178, [%r4+14592];
	fma.rn.f32 	%f179, %f177, %f178, %f176;
	bar.sync 	0;
	ld.shared.f32 	%f180, [%r1+232];
	ld.shared.f32 	%f181, [%r4+14848];
	fma.rn.f32 	%f182, %f180, %f181, %f179;
	bar.sync 	0;
	ld.shared.f32 	%f183, [%r1+236];
	ld.shared.f32 	%f184, [%r4+15104];
	fma.rn.f32 	%f185, %f183, %f184, %f182;
	bar.sync 	0;
	ld.shared.f32 	%f186, [%r1+240];
	ld.shared.f32 	%f187, [%r4+15360];
	fma.rn.f32 	%f188, %f186, %f187, %f185;
	bar.sync 	0;
	ld.shared.f32 	%f189, [%r1+244];
	ld.shared.f32 	%f190, [%r4+15616];
	fma.rn.f32 	%f191, %f189, %f190, %f188;
	bar.sync 	0;
	ld.shared.f32 	%f192, [%r1+248];
	ld.shared.f32 	%f193, [%r4+15872];
	fma.rn.f32 	%f194, %f192, %f193, %f191;
	bar.sync 	0;
	ld.shared.f32 	%f195, [%r1+252];
	ld.shared.f32 	%f196, [%r4+16128];
	fma.rn.f32 	%f197, %f195, %f196, %f194;
	bar.sync 	0;
	st.global.f32 	[%rd1], %f197;
	add.s64 	%rd34, %rd34, -1;
	add.s64 	%rd33, %rd33, %rd3;
	add.s64 	%rd32, %rd32, 256;
	setp.ne.s64 	%p2, %rd34, 0;
	@%p2 bra 	$L__BB0_2;
$L__BB0_3:
	ret;

}


// ===== COMPILED SASS (sm_100) =====

	.target	sm_100

	.elftype	@"ET_EXEC"


//--------------------- .note.nv.tkinfo           --------------------------
	.section	.note.nv.tkinfo,"",@"SHT_NOTE"
	.sectionflags	@"SHF_NOTE_NV_TKINFO"
	.tkinfo
        /*0018*/ 	.word	0x00000002
        /*0030*/ 	.string	""
        /*0030*/ 	.string	"ptxas"
        /*0030*/ 	.string	"Cuda compilation tools, release 13.0, V13.0.88"
        /*0030*/ 	.string	"Build cuda_13.0.r13.0/compiler.36424714_0"
        /*0030*/ 	.string	"-arch sm_100 -m 64 "



//--------------------- .note.nv.cuinfo           --------------------------
	.section	.note.nv.cuinfo,"",@"SHT_NOTE"
	.sectionflags	@"SHF_NOTE_NV_CUINFO"
        /*0018*/ 	.short	0x0002
        /*001a*/ 	.short	0x0064
        /*001c*/ 	.short	0x0082
	.zero		2


//--------------------- .nv.info                  --------------------------
	.section	.nv.info,"",@"SHT_CUDA_INFO"
	.align	4


	//----- nvinfo : EIATTR_REGCOUNT
	.align		4
        /*0000*/ 	.byte	0x04, 0x2f
        /*0002*/ 	.short	(.L_1 - .L_0)
	.align		4
.L_0:
        /*0004*/ 	.word	index@(_Z10matrix_mulPKfS0_Pfm)
        /*0008*/ 	.word	0x0000001d


	//----- nvinfo : EIATTR_FRAME_SIZE
	.align		4
.L_1:
        /*000c*/ 	.byte	0x04, 0x11
        /*000e*/ 	.short	(.L_3 - .L_2)
	.align		4
.L_2:
        /*0010*/ 	.word	index@(_Z10matrix_mulPKfS0_Pfm)
        /*0014*/ 	.word	0x00000000


	//----- nvinfo : EIATTR_MIN_STACK_SIZE
	.align		4
.L_3:
        /*0018*/ 	.byte	0x04, 0x12
        /*001a*/ 	.short	(.L_5 - .L_4)
	.align		4
.L_4:
        /*001c*/ 	.word	index@(_Z10matrix_mulPKfS0_Pfm)
        /*0020*/ 	.word	0x00000000
.L_5:


//--------------------- .nv.compat                --------------------------
	.section	.nv.compat,"",@"SHT_CUDA_COMPAT_INFO"
	.align	4
        /*0000*/ 	.byte	0x02, 0x09, 0x00, 0x00, 0x02, 0x02, 0x01, 0x00, 0x02, 0x05, 0x05, 0x00, 0x03, 0x07, 0x01, 0x01
        /*0010*/ 	.byte	0x02, 0x03, 0x00, 0x00, 0x02, 0x06, 0x01, 0x00, 0x04, 0x0b, 0x08, 0x00, 0x09, 0x00, 0x00, 0x00
        /*0020*/ 	.byte	0x00, 0x00, 0x00, 0x00


//--------------------- .nv.info._Z10matrix_mulPKfS0_Pfm --------------------------
	.section	.nv.info._Z10matrix_mulPKfS0_Pfm,"",@"SHT_CUDA_INFO"
	.sectionflags	@""
	.align	4


	//----- nvinfo : EIATTR_CUDA_API_VERSION
	.align		4
        /*0000*/ 	.byte	0x04, 0x37
        /*0002*/ 	.short	(.L_7 - .L_6)
.L_6:
        /*0004*/ 	.word	0x00000082


	//----- nvinfo : EIATTR_KPARAM_INFO
	.align		4
.L_7:
        /*0008*/ 	.byte	0x04, 0x17
        /*000a*/ 	.short	(.L_9 - .L_8)
.L_8:
        /*000c*/ 	.word	0x00000000
        /*0010*/ 	.short	0x0003
        /*0012*/ 	.short	0x0018
        /*0014*/ 	.byte	0x00, 0xf0, 0x21, 0x00


	//----- nvinfo : EIATTR_KPARAM_INFO
	.align		4
.L_9:
        /*0018*/ 	.byte	0x04, 0x17
        /*001a*/ 	.short	(.L_11 - .L_10)
.L_10:
        /*001c*/ 	.word	0x00000000
        /*0020*/ 	.short	0x0002
        /*0022*/ 	.short	0x0010
        /*0024*/ 	.byte	0x00, 0xf5, 0x21, 0x00


	//----- nvinfo : EIATTR_KPARAM_INFO
	.align		4
.L_11:
        /*0028*/ 	.byte	0x04, 0x17
        /*002a*/ 	.short	(.L_13 - .L_12)
.L_12:
        /*002c*/ 	.word	0x00000000
        /*0030*/ 	.short	0x0001
        /*0032*/ 	.short	0x0008
        /*0034*/ 	.byte	0x00, 0xf5, 0x21, 0x00


	//----- nvinfo : EIATTR_KPARAM_INFO
	.align		4
.L_13:
        /*0038*/ 	.byte	0x04, 0x17
        /*003a*/ 	.short	(.L_15 - .L_14)
.L_14:
        /*003c*/ 	.word	0x00000000
        /*0040*/ 	.short	0x0000
        /*0042*/ 	.short	0x0000
        /*0044*/ 	.byte	0x00, 0xf5, 0x21, 0x00


	//----- nvinfo : EIATTR_SPARSE_MMA_MASK
	.align		4
.L_15:
        /*0048*/ 	.byte	0x03, 0x50
        /*004a*/ 	.short	0x0000


	//----- nvinfo : EIATTR_MAXREG_COUNT
	.align		4
        /*004c*/ 	.byte	0x03, 0x1b
        /*004e*/ 	.short	0x00ff


	//----- nvinfo : EIATTR_NUM_BARRIERS
	.align		4
        /*0050*/ 	.byte	0x02, 0x4c
        /*0052*/ 	.byte	0x01
	.zero		1


	//----- nvinfo : EIATTR_MERCURY_ISA_VERSION
	.align		4
        /*0054*/ 	.byte	0x03, 0x5f
        /*0056*/ 	.short	0x0101


	//----- nvinfo : EIATTR_VRC_CTA_INIT_COUNT
	.align		4
        /*0058*/ 	.byte	0x02, 0x4a
	.zero		1
	.zero		1


	//----- nvinfo : EIATTR_EXIT_INSTR_OFFSETS
	.align		4
        /*005c*/ 	.byte	0x04, 0x1c
        /*005e*/ 	.short	(.L_17 - .L_16)


	//   ....[0]....
.L_16:
        /*0060*/ 	.word	0x00000040


	//   ....[1]....
        /*0064*/ 	.word	0x000013b0


	//----- nvinfo : EIATTR_CBANK_PARAM_SIZE
	.align		4
.L_17:
        /*0068*/ 	.byte	0x03, 0x19
        /*006a*/ 	.short	0x0020


	//----- nvinfo : EIATTR_PARAM_CBANK
	.align		4
        /*006c*/ 	.byte	0x04, 0x0a
        /*006e*/ 	.short	(.L_19 - .L_18)
	.align		4
.L_18:
        /*0070*/ 	.word	index@(.nv.constant0._Z10matrix_mulPKfS0_Pfm)
        /*0074*/ 	.short	0x0380
        /*0076*/ 	.short	0x0020


	//----- nvinfo : EIATTR_SW_WAR
	.align		4
.L_19:
        /*0078*/ 	.byte	0x04, 0x36
        /*007a*/ 	.short	(.L_21 - .L_20)
.L_20:
        /*007c*/ 	.word	0x00000008
.L_21:


//--------------------- .nv.callgraph             --------------------------
	.section	.nv.callgraph,"",@"SHT_CUDA_CALLGRAPH"
	.align	4
	.sectionentsize	8
	.align		4
        /*0000*/ 	.word	0x00000000
	.align		4
        /*0004*/ 	.word	0xffffffff
	.align		4
        /*0008*/ 	.word	0x00000000
	.align		4
        /*000c*/ 	.word	0xfffffffe
	.align		4
        /*0010*/ 	.word	0x00000000
	.align		4
        /*0014*/ 	.word	0xfffffffd
	.align		4
        /*0018*/ 	.word	0x00000000
	.align		4
        /*001c*/ 	.word	0xfffffffc


//--------------------- .text._Z10matrix_mulPKfS0_Pfm --------------------------
	.section	.text._Z10matrix_mulPKfS0_Pfm,"ax",@progbits
	.align	128
        .global         _Z10matrix_mulPKfS0_Pfm
        .type           _Z10matrix_mulPKfS0_Pfm,@function
        .size           _Z10matrix_mulPKfS0_Pfm,(.L_x_2 - _Z10matrix_mulPKfS0_Pfm)
        .other          _Z10matrix_mulPKfS0_Pfm,@"STO_CUDA_ENTRY STV_DEFAULT"
_Z10matrix_mulPKfS0_Pfm:
.text._Z10matrix_mulPKfS0_Pfm:
[----:B------:R-:W-:Y:S08]  /*0000*/  LDC R1, c[0x0][0x37c] ;  /* 0x0000df00ff017b82 */ /* 0x000ff00000000800 */
[----:B------:R-:W0:Y:S02]  /*0010*/  LDC.64 R4, c[0x0][0x398] ;  /* 0x0000e600ff047b82 */ /* 0x000e240000000a00 */
[----:B0-----:R-:W-:-:S04]  /*0020*/  ISETP.GE.U32.AND P0, PT, R4, 0x40, PT ;  /* 0x000000400400780c */ /* 0x001fc80003f06070 */
[----:B------:R-:W-:-:S13]  /*0030*/  ISETP.GE.U32.AND.EX P0, PT, R5, RZ, PT, P0 ;  /* 0x000000ff0500720c */ /* 0x000fda0003f06100 */
[----:B------:R-:W-:Y:S05]  /*0040*/  @!P0 EXIT ;  /* 0x000000000000894d */ /* 0x000fea0003800000 */
[----:B------:R-:W0:Y:S01]  /*0050*/  S2R R14, SR_TID.X ;  /* 0x00000000000e7919 */ /* 0x000e220000002100 */
[----:B------:R-:W1:Y:S01]  /*0060*/  S2UR UR5, SR_CgaCtaId ;  /* 0x00000000000579c3 */ /* 0x000e620000008800 */
[----:B------:R-:W-:Y:S01]  /*0070*/  HFMA2 R15, -RZ, RZ, 0, 0 ;  /* 0x00000000ff0f7431 */ /* 0x000fe200000001ff */
[----:B------:R-:W2:Y:S01]  /*0080*/  LDCU.128 UR12, c[0x0][0x380] ;  /* 0x00007000ff0c77ac */ /* 0x000ea20008000c00 */
[----:B------:R-:W3:Y:S01]  /*0090*/  S2R R7, SR_CTAID.X ;  /* 0x0000000000077919 */ /* 0x000ee20000002500 */
[----:B------:R-:W-:Y:S01]  /*00a0*/  SHF.L.U64.HI R0, R4, 0x8, R5 ;  /* 0x0000000804007819 */ /* 0x000fe20000010205 */
[----:B------:R-:W4:Y:S01]  /*00b0*/  LDCU.64 UR10, c[0x0][0x390] ;  /* 0x00007200ff0a77ac */ /* 0x000f220008000a00 */
[----:B------:R-:W5:Y:S01]  /*00c0*/  S2R R16, SR_TID.Y ;  /* 0x0000000000107919 */ /* 0x000f620000002200 */
[----:B------:R-:W-:Y:S01]  /*00d0*/  UMOV UR4, 0x400 ;  /* 0x0000040000047882 */ /* 0x000fe20000000000 */
[----:B------:R-:W5:Y:S01]  /*00e0*/  S2R R9, SR_CTAID.Y ;  /* 0x0000000000097919 */ /* 0x000f620000002600 */
[----:B------:R-:W0:Y:S01]  /*00f0*/  LDCU.64 UR8, c[0x0][0x358] ;  /* 0x00006b00ff0877ac */ /* 0x000e220008000a00 */
[----:B-1----:R-:W-:-:S02]  /*0100*/  ULEA UR6, UR5, UR4, 0x18 ;  /* 0x0000000405067291 */ /* 0x002fc4000f8ec0ff */
[----:B------:R-:W-:-:S04]  /*0110*/  UIADD3 UR4, UPT, UPT, UR4, 0x4000, URZ ;  /* 0x0000400004047890 */ /* 0x000fc8000fffe0ff */
[----:B------:R-:W-:Y:S01]  /*0120*/  ULEA UR4, UR5, UR4, 0x18 ;  /* 0x0000000405047291 */ /* 0x000fe2000f8ec0ff */
[----:B0-----:R-:W-:-:S04]  /*0130*/  IMAD.WIDE.U32 R2, R14, R4, R14 ;  /* 0x000000040e027225 */ /* 0x001fc800078e000e */
[----:B------:R-:W-:Y:S01]  /*0140*/  IMAD R11, R14, R5, R3 ;  /* 0x000000050e0b7224 */ /* 0x000fe200078e0203 */
[C---:B------:R-:W-:Y:S01]  /*0150*/  SHF.L.U32 R8, R2.reuse, 0x2, RZ ;  /* 0x0000000202087819 */ /* 0x040fe200000006ff */
[----:B---3--:R-:W-:Y:S01]  /*0160*/  IMAD.WIDE.U32 R12, R7, 0x40, R14 ;  /* 0x00000040070c7825 */ /* 0x008fe200078e000e */
[----:B-----5:R-:W-:Y:S02]  /*0170*/  LEA R3, R9, R16, 0x6 ;  /* 0x0000001009037211 */ /* 0x020fe400078e30ff */
[----:B------:R-:W-:-:S03]  /*0180*/  SHF.L.U64.HI R9, R2, 0x2, R11 ;  /* 0x0000000202097819 */ /* 0x000fc6000001020b */
[----:B------:R-:W-:Y:S01]  /*0190*/  IMAD.WIDE.U32 R10, R3, R4, R14 ;  /* 0x00000004030a7225 */ /* 0x000fe200078e000e */
[----:B------:R-:W-:-:S03]  /*01a0*/  MOV R15, RZ ;  /* 0x000000ff000f7202 */ /* 0x000fc60000000f00 */
[----:B------:R-:W-:Y:S01]  /*01b0*/  IMAD.WIDE.U32 R12, R3, R4, R12 ;  /* 0x00000004030c7225 */ /* 0x000fe200078e000c */
[----:B--2---:R-:W-:-:S03]  /*01c0*/  LEA R6, P2, R10, UR12, 0x2 ;  /* 0x0000000c0a067c11 */ /* 0x004fc6000f8410ff */
[----:B------:R-:W-:Y:S01]  /*01d0*/  IMAD R3, R3, R5, RZ ;  /* 0x0000000503037224 */ /* 0x000fe200078e02ff */
[----:B----4-:R-:W-:Y:S01]  /*01e0*/  LEA R2, P0, R12, UR10, 0x2 ;  /* 0x0000000a0c027c11 */ /* 0x010fe2000f8010ff */
[----:B------:R-:W-:-:S03]  /*01f0*/  IMAD.WIDE.U32 R8, R7, 0x100, R8 ;  /* 0x0000010007087825 */ /* 0x000fc600078e0008 */
[----:B------:R-:W-:Y:S02]  /*0200*/  IADD3 R7, PT, PT, R3, R11, RZ ;  /* 0x0000000b03077210 */ /* 0x000fe40007ffe0ff */
[----:B------:R-:W-:Y:S02]  /*0210*/  IADD3 R3, PT, PT, R13, R3, RZ ;  /* 0x000000030d037210 */ /* 0x000fe40007ffe0ff */
[----:B------:R-:W-:Y:S02]  /*0220*/  LEA.HI.X R7, R10, UR13, R7, 0x2, P2 ;  /* 0x0000000d0a077c11 */ /* 0x000fe400090f1407 */
[----:B------:R-:W-:Y:S02]  /*0230*/  IADD3 R8, P1, PT, R8, UR14, RZ ;  /* 0x0000000e08087c10 */ /* 0x000fe4000ff3e0ff */
[----:B------:R-:W-:Y:S02]  /*0240*/  LEA R10, R16, UR6, 0x8 ;  /* 0x00000006100a7c11 */ /* 0x000fe4000f8e40ff */
[----:B------:R-:W-:-:S02]  /*0250*/  LEA R11, R14, UR4, 0x2 ;  /* 0x000000040e0b7c11 */ /* 0x000fc4000f8e10ff */
[----:B------:R-:W-:Y:S02]  /*0260*/  LEA.HI.X R3, R12, UR11, R3, 0x2, P0 ;  /* 0x0000000b0c037c11 */ /* 0x000fe400080f1403 */
[--C-:B------:R-:W-:Y:S02]  /*0270*/  SHF.R.U64 R12, R4, 0x6, R5.reuse ;  /* 0x00000006040c7819 */ /* 0x100fe40000001205 */
[----:B------:R-:W-:Y:S02]  /*0280*/  SHF.R.U32.HI R13, RZ, 0x6, R5 ;  /* 0x00000006ff0d7819 */ /* 0x000fe40000011605 */
[----:B------:R-:W-:Y:S02]  /*0290*/  IADD3.X R9, PT, PT, R9, UR15, RZ, P1, !PT ;  /* 0x0000000f09097c10 */ /* 0x000fe40008ffe4ff */
[----:B------:R-:W-:Y:S02]  /*02a0*/  LEA R14, R14, R10, 0x2 ;  /* 0x0000000a0e0e7211 */ /* 0x000fe400078e10ff */
[----:B------:R-:W-:-:S07]  /*02b0*/  LEA R5, R16, R11, 0x8 ;  /* 0x0000000b10057211 */ /* 0x000fce00078e40ff */
.L_x_0:
[----:B0-----:R0:W2:Y:S04]  /*02c0*/  LDG.E R17, desc[UR8][R6.64] ;  /* 0x0000000806117981 */ /* 0x0010a8000c1e1900 */
[----:B------:R1:W3:Y:S01]  /*02d0*/  LDG.E R16, desc[UR8][R8.64] ;  /* 0x0000000808107981 */ /* 0x0002e2000c1e1900 */
[----:B------:R-:W-:-:S04]  /*02e0*/  IADD3 R12, P0, PT, R12, -0x1, RZ ;  /* 0xffffffff0c0c7810 */ /* 0x000fc80007f1e0ff */
[----:B------:R-:W-:Y:S02]  /*02f0*/  IADD3.X R13, PT, PT, R13, -0x1, RZ, P0, !PT ;  /* 0xffffffff0d0d7810 */ /* 0x000fe400007fe4ff */
[----:B------:R-:W-:Y:S02]  /*0300*/  ISETP.NE.U32.AND P0, PT, R12, RZ, PT ;  /* 0x000000ff0c00720c */ /* 0x000fe40003f05070 */
[----:B0-----:R-:W-:Y:S02]  /*0310*/  IADD3 R6, P1, PT, R6, 0x100, RZ ;  /* 0x0000010006067810 */ /* 0x001fe40007f3e0ff */
[----:B------:R-:W-:Y:S02]  /*0320*/  ISETP.NE.AND.EX P0, PT, R13, RZ, PT, P0 ;  /* 0x000000ff0d00720c */ /* 0x000fe40003f05300 */
[----:B-1----:R-:W-:Y:S02]  /*0330*/  LEA R8, P2, R4, R8, 0x8 ;  /* 0x0000000804087211 */ /* 0x002fe400078440ff */
[----:B------:R-:W-:-:S02]  /*0340*/  IADD3.X R7, PT, PT, RZ, R7, RZ, P1, !PT ;  /* 0x00000007ff077210 */ /* 0x000fc40000ffe4ff */
[----:B------:R-:W-:Y:S01]  /*0350*/  IADD3.X R9, PT, PT, R9, R0, RZ, P2, !PT ;  /* 0x0000000009097210 */ /* 0x000fe200017fe4ff */
[----:B--2---:R-:W-:Y:S04]  /*0360*/  STS [R14], R17 ;  /* 0x000000110e007388 */ /* 0x004fe80000000800 */
[----:B---3--:R-:W-:Y:S01]  /*0370*/  STS [R5], R16 ;  /* 0x0000001005007388 */ /* 0x008fe20000000800 */
[----:B------:R-:W-:Y:S06]  /*0380*/  BAR.SYNC.DEFER_BLOCKING 0x0 ;  /* 0x0000000000007b1d */ /* 0x000fec0000010000 */
[----:B------:R-:W-:Y:S04]  /*0390*/  LDS R18, [R10] ;  /* 0x000000000a127984 */ /* 0x000fe80000000800 */
[----:B------:R-:W0:Y:S01]  /*03a0*/  LDS R20, [R11] ;  /* 0x000000000b147984 */ /* 0x000e220000000800 */
[----:B------:R-:W-:Y:S06]  /*03b0*/  BAR.SYNC.DEFER_BLOCKING 0x0 ;  /* 0x0000000000007b1d */ /* 0x000fec0000010000 */
[----:B------:R-:W-:Y:S04]  /*03c0*/  LDS R21, [R10+0x4] ;  /* 0x000004000a157984 */ /* 0x000fe80000000800 */
[----:B------:R-:W1:Y:S01]  /*03d0*/  LDS R22, [R11+0x100] ;  /* 0x000100000b167984 */ /* 0x000e620000000800 */
[----:B------:R-:W-:Y:S01]  /*03e0*/  BAR.SYNC.DEFER_BLOCKING 0x0 ;  /* 0x0000000000007b1d */ /* 0x000fe20000010000 */
[----:B0-----:R-:W-:-:S05]  /*03f0*/  FFMA R20, R18, R20, R15 ;  /* 0x0000001412147223 */ /* 0x001fca000000000f */
[----:B------:R-:W-:Y:S04]  /*0400*/  LDS R23, [R10+0x8] ;  /* 0x000008000a177984 */ /* 0x000fe80000000800 */
[----:B------:R-:W0:Y:S01]  /*0410*/  LDS R24, [R11+0x200] ;  /* 0x000200000b187984 */ /* 0x000e220000000800 */
[----:B------:R-:W-:Y:S01]  /*0420*/  BAR.SYNC.DEFER_BLOCKING 0x0 ;  /* 0x0000000000007b1d */ /* 0x000fe20000010000 */
[----:B-1----:R-:W-:-:S05]  /*0430*/  FFMA R22, R21, R22, R20 ;  /* 0x0000001615167223 */ /* 0x002fca0000000014 */
        /* <DEDUP_REMOVED lines=242> */
[----:B0-----:R-:W-:-:S04]  /*1360*/  FFMA R16, R23, R16, R18 ;  /* 0x0000001017107223 */ /* 0x001fc80000000012 */
[----:B-1----:R-:W-:Y:S01]  /*1370*/  FFMA R15, R25, R24, R16 ;  /* 0x00000018190f7223 */ /* 0x002fe20000000010 */
[----:B------:R-:W-:Y:S06]  /*1380*/  BAR.SYNC.DEFER_BLOCKING 0x0 ;  /* 0x0000000000007b1d */ /* 0x000fec0000010000 */
[----:B------:R0:W-:Y:S01]  /*1390*/  STG.E desc[UR8][R2.64], R15 ;  /* 0x0000000f02007986 */ /* 0x0001e2000c101908 */
[----:B------:R-:W-:Y:S05]  /*13a0*/  @P0 BRA `(.L_x_0) ;  /* 0xffffffec00c40947 */ /* 0x000fea000383ffff */
[----:B------:R-:W-:Y:S05]  /*13b0*/  EXIT ;  /* 0x000000000000794d */ /* 0x000fea0003800000 */
.L_x_1:
[----:B------:R-:W-:-:S00]  /*13c0*/  BRA `(.L_x_1) ;  /* 0xfffffffc00fc7947 */ /* 0x000fc0000383ffff */
[----:B------:R-:W-:-:S00]  /*13d0*/  NOP ;  /* 0x0000000000007918 */ /* 0x000fc00000000000 */
        /* <DEDUP_REMOVED lines=10> */
.L_x_2:


//--------------------- .nv.shared._Z10matrix_mulPKfS0_Pfm --------------------------
	.section	.nv.shared._Z10matrix_mulPKfS0_Pfm,"aw",@nobits
	.sectionflags	@""
	.align	4
.nv.shared._Z10matrix_mulPKfS0_Pfm:
	.zero		33792


//--------------------- .nv.shared.reserved.0     --------------------------
	.section	.nv.shared.reserved.0,"aw",@nobits
	.weak		__nv_reservedSMEM_offset_0_alias
	.size		__nv_reservedSMEM_offset_0_alias, 0, 64
	.other		__nv_reservedSMEM_offset_0_alias,@"STO_CUDA_RESERVED_SHARED STV_DEFAULT"
__nv_reservedSMEM_offset_0_alias:
	.zero		0
	.zero		64


//--------------------- .nv.constant0._Z10matrix_mulPKfS0_Pfm --------------------------
	.section	.nv.constant0._Z10matrix_mulPKfS0_Pfm,"a",@progbits
	.sectionflags	@""
	.align	4
.nv.constant0._Z10matrix_mulPKfS0_Pfm:
	.zero		928


//--------------------- SYMBOLS --------------------------

	.type		.nv.reservedSmem.offset0,@object
	.size		.nv.reservedSmem.offset0,0x4
	.type		.nv.reservedSmem.cap,@object
	.size		.nv.reservedSmem.cap,0x4
